	.headerflags	@"EF_CUDA_TEXMODE_UNIFIED EF_CUDA_64BIT_ADDRESS EF_CUDA_ACCELERATORS EF_CUDA_SM90 EF_CUDA_VIRTUAL_SM(EF_CUDA_SM90)"
	.elftype	@"ET_EXEC"


//--------------------- .nv.info                  --------------------------
	.section	.nv.info,"",@"SHT_CUDA_INFO"
	.align	4


	//----- nvinfo : EIATTR_REGCOUNT
	.align		4
        /*0000*/ 	.byte	0x04, 0x2f
        /*0002*/ 	.short	(.L_1 - .L_0)
	.align		4
.L_0:
        /*0004*/ 	.word	index@(triton_poi_fused__to_copy_add_arange_mul_22)
        /*0008*/ 	.word	0x00000008


	//----- nvinfo : EIATTR_MIN_STACK_SIZE
	.align		4
.L_1:
        /*000c*/ 	.byte	0x04, 0x12
        /*000e*/ 	.short	(.L_3 - .L_2)
	.align		4
.L_2:
        /*0010*/ 	.word	index@(triton_poi_fused__to_copy_add_arange_mul_22)
        /*0014*/ 	.word	0x00000000


	//----- nvinfo : EIATTR_FRAME_SIZE
	.align		4
.L_3:
        /*0018*/ 	.byte	0x04, 0x11
        /*001a*/ 	.short	(.L_5 - .L_4)
	.align		4
.L_4:
        /*001c*/ 	.word	index@(triton_poi_fused__to_copy_add_arange_mul_22)
        /*0020*/ 	.word	0x00000000


	//----- nvinfo : EIATTR_MIN_STACK_SIZE
	.align		4
.L_5:
        /*0024*/ 	.byte	0x04, 0x12
        /*0026*/ 	.short	(.L_7 - .L_6)
	.align		4
.L_6:
        /*0028*/ 	.word	index@(triton_poi_fused__to_copy_add_arange_mul_22)
        /*002c*/ 	.word	0x00000000
.L_7:


//--------------------- .nv.info.triton_poi_fused__to_copy_add_arange_mul_22 --------------------------
	.section	.nv.info.triton_poi_fused__to_copy_add_arange_mul_22,"",@"SHT_CUDA_INFO"
	.sectionflags	@""
	.align	4


	//----- nvinfo : EIATTR_CUDA_API_VERSION
	.align		4
        /*0000*/ 	.byte	0x04, 0x37
        /*0002*/ 	.short	(.L_9 - .L_8)
.L_8:
        /*0004*/ 	.word	0x0000007c


	//----- nvinfo : EIATTR_KPARAM_INFO
	.align		4
.L_9:
        /*0008*/ 	.byte	0x04, 0x17
        /*000a*/ 	.short	(.L_11 - .L_10)
.L_10:
        /*000c*/ 	.word	0x00000000
        /*0010*/ 	.short	0x0001
        /*0012*/ 	.short	0x0008
        /*0014*/ 	.byte	0x00, 0xf0, 0x11, 0x00


	//----- nvinfo : EIATTR_KPARAM_INFO
	.align		4
.L_11:
        /*0018*/ 	.byte	0x04, 0x17
        /*001a*/ 	.short	(.L_13 - .L_12)
.L_12:
        /*001c*/ 	.word	0x00000000
        /*0020*/ 	.short	0x0000
        /*0022*/ 	.short	0x0000
        /*0024*/ 	.byte	0x00, 0xf4, 0x21, 0x00


	//----- nvinfo : EIATTR_SPARSE_MMA_MASK
	.align		4
.L_13:
        /*0028*/ 	.byte	0x03, 0x50
        /*002a*/ 	.short	0x0000


	//----- nvinfo : EIATTR_MAXREG_COUNT
	.align		4
        /*002c*/ 	.byte	0x03, 0x1b
        /*002e*/ 	.short	0x00ff


	//----- nvinfo : EIATTR_EXIT_INSTR_OFFSETS
	.align		4
        /*0030*/ 	.byte	0x04, 0x1c
        /*0032*/ 	.short	(.L_15 - .L_14)


	//   ....[0]....
.L_14:
        /*0034*/ 	.word	0x000000c0


	//   ....[1]....
        /*0038*/ 	.word	0x000000f0


	//----- nvinfo : EIATTR_REQNTID
	.align		4
.L_15:
        /*003c*/ 	.byte	0x04, 0x10
        /*003e*/ 	.short	(.L_17 - .L_16)
.L_16:
        /*0040*/ 	.word	0x00000020
        /*0044*/ 	.word	0x00000001
        /*0048*/ 	.word	0x00000001


	//----- nvinfo : EIATTR_CBANK_PARAM_SIZE
	.align		4
.L_17:
        /*004c*/ 	.byte	0x03, 0x19
        /*004e*/ 	.short	0x000c


	//----- nvinfo : EIATTR_PARAM_CBANK
	.align		4
        /*0050*/ 	.byte	0x04, 0x0a
        /*0052*/ 	.short	(.L_19 - .L_18)
	.align		4
.L_18:
        /*0054*/ 	.word	index@(.nv.constant0.triton_poi_fused__to_copy_add_arange_mul_22)
        /*0058*/ 	.short	0x0210
        /*005a*/ 	.short	0x000c


	//----- nvinfo : EIATTR_SW_WAR
	.align		4
.L_19:
        /*005c*/ 	.byte	0x04, 0x36
        /*005e*/ 	.short	(.L_21 - .L_20)
.L_20:
        /*0060*/ 	.word	0x00000008
.L_21:


//--------------------- .nv.callgraph             --------------------------
	.section	.nv.callgraph,"",@"SHT_CUDA_CALLGRAPH"
	.align	4
	.sectionentsize	8
	.align		4
        /*0000*/ 	.word	0x00000000
	.align		4
        /*0004*/ 	.word	0xffffffff
	.align		4
        /*0008*/ 	.word	0x00000000
	.align		4
        /*000c*/ 	.word	0xfffffffe
	.align		4
        /*0010*/ 	.word	0x00000000
	.align		4
        /*0014*/ 	.word	0xfffffffd
	.align		4
        /*0018*/ 	.word	0x00000000
	.align		4
        /*001c*/ 	.word	0xfffffffc


//--------------------- .text.triton_poi_fused__to_copy_add_arange_mul_22 --------------------------
	.section	.text.triton_poi_fused__to_copy_add_arange_mul_22,"ax",@progbits
	.align	128
        .global         triton_poi_fused__to_copy_add_arange_mul_22
        .type           triton_poi_fused__to_copy_add_arange_mul_22,@function
        .size           triton_poi_fused__to_copy_add_arange_mul_22,(.L_x_1 - triton_poi_fused__to_copy_add_arange_mul_22)
        .other          triton_poi_fused__to_copy_add_arange_mul_22,@"STO_CUDA_ENTRY STV_DEFAULT"
triton_poi_fused__to_copy_add_arange_mul_22:
.text.triton_poi_fused__to_copy_add_arange_mul_22:
[----:B------:R-:W0:Y:S02]  /*0000*/  LDC R1, c[0x0][0x28] ;  /* 0x00000a00ff017b82 */ /* 0x000e240000000800 */
[----:B------:R-:W1:Y:S01]  /*0010*/  S2R R0, SR_TID.X ;  /* 0x0000000000007919 */ /* 0x000e620000002100 */
[----:B------:R-:W2:Y:S01]  /*0020*/  LDC.64 R2, c[0x0][0x210] ;  /* 0x00008400ff027b82 */ /* 0x000ea20000000a00 */
[----:B------:R-:W3:Y:S01]  /*0030*/  S2R R5, SR_CTAID.X ;  /* 0x0000000000057919 */ /* 0x000ee20000002500 */
[----:B-1----:R-:W-:-:S05]  /*0040*/  LOP3.LUT R0, R0, 0x1f, RZ, 0xc0, !PT ;  /* 0x0000001f00007812 */ /* 0x002fca00078ec0ff */
[----:B---3--:R-:W-:-:S04]  /*0050*/  IMAD R5, R5, 0x20, R0 ;  /* 0x0000002005057824 */ /* 0x008fc800078e0200 */
[C---:B--2---:R-:W-:Y:S01]  /*0060*/  IMAD.WIDE R2, R5.reuse, 0x8, R2 ;  /* 0x0000000805027825 */ /* 0x044fe200078e0202 */
[----:B------:R-:W-:Y:S02]  /*0070*/  I2FP.F32.S32 R0, R5 ;  /* 0x0000000500007245 */ /* 0x000fe40000201400 */
[----:B------:R-:W-:-:S03]  /*0080*/  ISETP.GE.AND P0, PT, R5, 0x20, PT ;  /* 0x000000200500780c */ /* 0x000fc60003f06270 */
[----:B------:R-:W-:-:S04]  /*0090*/  FMUL R0, R0, 0.5 ;  /* 0x3f00000000007820 */ /* 0x000fc80000400000 */
[----:B------:R-:W1:Y:S02]  /*00a0*/  F2I.TRUNC.NTZ R4, R0 ;  /* 0x0000000000047305 */ /* 0x000e64000020f100 */
[----:B-1----:R-:W-:-:S04]  /*00b0*/  SHF.R.S32.HI R5, RZ, 0x1f, R4 ;  /* 0x0000001fff057819 */ /* 0x002fc80000011404 */
[----:B------:R-:W-:Y:S05]  /*00c0*/  @P0 EXIT ;  /* 0x000000000000094d */ /* 0x000fea0003800000 */
[----:B------:R-:W-:Y:S02]  /*00d0*/  ULDC.64 UR4, c[0x0][0x208] ;  /* 0x0000820000047ab9 */ /* 0x000fe40000000a00 */
[----:B------:R-:W-:Y:S01]  /*00e0*/  STG.E.64 desc[UR4][R2.64], R4 ;  /* 0x0000000402007986 */ /* 0x000fe2000c101b04 */
[----:B------:R-:W-:Y:S05]  /*00f0*/  EXIT ;  /* 0x000000000000794d */ /* 0x000fea0003800000 */
.L_x_0:
[----:B------:R-:W-:-:S00]  /*0100*/  BRA `(.L_x_0) ;  /* 0xfffffffc00fc7947 */ /* 0x000fc0000383ffff */
[----:B------:R-:W-:-:S00]  /*0110*/  NOP ;  /* 0x0000000000007918 */ /* 0x000fc00000000000 */
        /* <DEDUP_REMOVED lines=14> */
.L_x_1:


//--------------------- .nv.constant0.triton_poi_fused__to_copy_add_arange_mul_22 --------------------------
	.section	.nv.constant0.triton_poi_fused__to_copy_add_arange_mul_22,"a",@progbits
	.sectionflags	@""
	.align	4
.nv.constant0.triton_poi_fused__to_copy_add_arange_mul_22:
	.zero		540
